//
// Generated by NVIDIA NVVM Compiler
//
// Compiler Build ID: CL-36424714
// Cuda compilation tools, release 13.0, V13.0.88
// Based on NVVM 20.0.0
//

.version 9.0
.target sm_100
.address_size 64

	// .globl	_Z6kernelPhS_jj

.visible .entry _Z6kernelPhS_jj(
	.param .u64 .ptr .align 1 _Z6kernelPhS_jj_param_0,
	.param .u64 .ptr .align 1 _Z6kernelPhS_jj_param_1,
	.param .u32 _Z6kernelPhS_jj_param_2,
	.param .u32 _Z6kernelPhS_jj_param_3
)
{
	.reg .pred 	%p<4>;
	.reg .b16 	%rs<2>;
	.reg .b32 	%r<15>;
	.reg .b64 	%rd<9>;

	ld.param.u64 	%rd1, [_Z6kernelPhS_jj_param_0];
	ld.param.u64 	%rd2, [_Z6kernelPhS_jj_param_1];
	ld.param.u32 	%r5, [_Z6kernelPhS_jj_param_2];
	ld.param.u32 	%r4, [_Z6kernelPhS_jj_param_3];
	mov.u32 	%r6, %ctaid.x;
	shl.b32 	%r7, %r6, 4;
	mov.u32 	%r8, %tid.x;
	add.s32 	%r1, %r7, %r8;
	mov.u32 	%r9, %ctaid.y;
	shl.b32 	%r10, %r9, 4;
	mov.u32 	%r11, %tid.y;
	add.s32 	%r12, %r10, %r11;
	setp.ge.u32 	%p1, %r1, %r4;
	setp.ge.u32 	%p2, %r12, %r5;
	or.pred  	%p3, %p1, %p2;
	@%p3 bra 	$L__BB0_2;
	cvta.to.global.u64 	%rd3, %rd1;
	cvta.to.global.u64 	%rd4, %rd2;
	mad.lo.s32 	%r13, %r4, %r12, %r1;
	cvt.u64.u32 	%rd5, %r13;
	add.s64 	%rd6, %rd3, %rd5;
	ld.global.u8 	%rs1, [%rd6];
	mad.lo.s32 	%r14, %r5, %r1, %r12;
	cvt.u64.u32 	%rd7, %r14;
	add.s64 	%rd8, %rd4, %rd7;
	st.global.u8 	[%rd8], %rs1;
$L__BB0_2:
	ret;

}


// ===== COMPILED SASS (sm_100) =====

	.target	sm_100

	.elftype	@"ET_EXEC"


//--------------------- .note.nv.tkinfo           --------------------------
	.section	.note.nv.tkinfo,"",@"SHT_NOTE"
	.sectionflags	@"SHF_NOTE_NV_TKINFO"
	.tkinfo
        /*0018*/ 	.word	0x00000002
        /*0030*/ 	.string	""
        /*0030*/ 	.string	"ptxas"
        /*0030*/ 	.string	"Cuda compilation tools, release 13.0, V13.0.88"
        /*0030*/ 	.string	"Build cuda_13.0.r13.0/compiler.36424714_0"
        /*0030*/ 	.string	"-arch sm_100 -m 64 "



//--------------------- .note.nv.cuinfo           --------------------------
	.section	.note.nv.cuinfo,"",@"SHT_NOTE"
	.sectionflags	@"SHF_NOTE_NV_CUINFO"
        /*0018*/ 	.short	0x0002
        /*001a*/ 	.short	0x0064
        /*001c*/ 	.short	0x0082
	.zero		2


//--------------------- .nv.info                  --------------------------
	.section	.nv.info,"",@"SHT_CUDA_INFO"
	.align	4


	//----- nvinfo : EIATTR_REGCOUNT
	.align		4
        /*0000*/ 	.byte	0x04, 0x2f
        /*0002*/ 	.short	(.L_1 - .L_0)
	.align		4
.L_0:
        /*0004*/ 	.word	index@(_Z6kernelPhS_jj)
        /*0008*/ 	.word	0x00000008


	//----- nvinfo : EIATTR_FRAME_SIZE
	.align		4
.L_1:
        /*000c*/ 	.byte	0x04, 0x11
        /*000e*/ 	.short	(.L_3 - .L_2)
	.align		4
.L_2:
        /*0010*/ 	.word	index@(_Z6kernelPhS_jj)
        /*0014*/ 	.word	0x00000000


	//----- nvinfo : EIATTR_MIN_STACK_SIZE
	.align		4
.L_3:
        /*0018*/ 	.byte	0x04, 0x12
        /*001a*/ 	.short	(.L_5 - .L_4)
	.align		4
.L_4:
        /*001c*/ 	.word	index@(_Z6kernelPhS_jj)
        /*0020*/ 	.word	0x00000000
.L_5:


//--------------------- .nv.compat                --------------------------
	.section	.nv.compat,"",@"SHT_CUDA_COMPAT_INFO"
	.align	4
        /*0000*/ 	.byte	0x02, 0x09, 0x00, 0x00, 0x02, 0x02, 0x01, 0x00, 0x02, 0x05, 0x05, 0x00, 0x03, 0x07, 0x01, 0x01
        /*0010*/ 	.byte	0x02, 0x03, 0x00, 0x00, 0x02, 0x06, 0x01, 0x00, 0x04, 0x0b, 0x08, 0x00, 0x09, 0x00, 0x00, 0x00
        /*0020*/ 	.byte	0x00, 0x00, 0x00, 0x00


//--------------------- .nv.info._Z6kernelPhS_jj  --------------------------
	.section	.nv.info._Z6kernelPhS_jj,"",@"SHT_CUDA_INFO"
	.sectionflags	@""
	.align	4


	//----- nvinfo : EIATTR_CUDA_API_VERSION
	.align		4
        /*0000*/ 	.byte	0x04, 0x37
        /*0002*/ 	.short	(.L_7 - .L_6)
.L_6:
        /*0004*/ 	.word	0x00000082


	//----- nvinfo : EIATTR_KPARAM_INFO
	.align		4
.L_7:
        /*0008*/ 	.byte	0x04, 0x17
        /*000a*/ 	.short	(.L_9 - .L_8)
.L_8:
        /*000c*/ 	.word	0x00000000
        /*0010*/ 	.short	0x0003
        /*0012*/ 	.short	0x0014
        /*0014*/ 	.byte	0x00, 0xf0, 0x11, 0x00


	//----- nvinfo : EIATTR_KPARAM_INFO
	.align		4
.L_9:
        /*0018*/ 	.byte	0x04, 0x17
        /*001a*/ 	.short	(.L_11 - .L_10)
.L_10:
        /*001c*/ 	.word	0x00000000
        /*0020*/ 	.short	0x0002
        /*0022*/ 	.short	0x0010
        /*0024*/ 	.byte	0x00, 0xf0, 0x11, 0x00


	//----- nvinfo : EIATTR_KPARAM_INFO
	.align		4
.L_11:
        /*0028*/ 	.byte	0x04, 0x17
        /*002a*/ 	.short	(.L_13 - .L_12)
.L_12:
        /*002c*/ 	.word	0x00000000
        /*0030*/ 	.short	0x0001
        /*0032*/ 	.short	0x0008
        /*0034*/ 	.byte	0x00, 0xf5, 0x21, 0x00


	//----- nvinfo : EIATTR_KPARAM_INFO
	.align		4
.L_13:
        /*0038*/ 	.byte	0x04, 0x17
        /*003a*/ 	.short	(.L_15 - .L_14)
.L_14:
        /*003c*/ 	.word	0x00000000
        /*0040*/ 	.short	0x0000
        /*0042*/ 	.short	0x0000
        /*0044*/ 	.byte	0x00, 0xf5, 0x21, 0x00


	//----- nvinfo : EIATTR_SPARSE_MMA_MASK
	.align		4
.L_15:
        /*0048*/ 	.byte	0x03, 0x50
        /*004a*/ 	.short	0x0000


	//----- nvinfo : EIATTR_MAXREG_COUNT
	.align		4
        /*004c*/ 	.byte	0x03, 0x1b
        /*004e*/ 	.short	0x00ff


	//----- nvinfo : EIATTR_MERCURY_ISA_VERSION
	.align		4
        /*0050*/ 	.byte	0x03, 0x5f
        /*0052*/ 	.short	0x0101


	//----- nvinfo : EIATTR_VRC_CTA_INIT_COUNT
	.align		4
        /*0054*/ 	.byte	0x02, 0x4a
	.zero		1
	.zero		1


	//----- nvinfo : EIATTR_EXIT_INSTR_OFFSETS
	.align		4
        /*0058*/ 	.byte	0x04, 0x1c
        /*005a*/ 	.short	(.L_17 - .L_16)


	//   ....[0]....
.L_16:
        /*005c*/ 	.word	0x000000a0


	//   ....[1]....
        /*0060*/ 	.word	0x00000150


	//----- nvinfo : EIATTR_CBANK_PARAM_SIZE
	.align		4
.L_17:
        /*0064*/ 	.byte	0x03, 0x19
        /*0066*/ 	.short	0x0018


	//----- nvinfo : EIATTR_PARAM_CBANK
	.align		4
        /*0068*/ 	.byte	0x04, 0x0a
        /*006a*/ 	.short	(.L_19 - .L_18)
	.align		4
.L_18:
        /*006c*/ 	.word	index@(.nv.constant0._Z6kernelPhS_jj)
        /*0070*/ 	.short	0x0380
        /*0072*/ 	.short	0x0018


	//----- nvinfo : EIATTR_SW_WAR
	.align		4
.L_19:
        /*0074*/ 	.byte	0x04, 0x36
        /*0076*/ 	.short	(.L_21 - .L_20)
.L_20:
        /*0078*/ 	.word	0x00000008
.L_21:


//--------------------- .nv.callgraph             --------------------------
	.section	.nv.callgraph,"",@"SHT_CUDA_CALLGRAPH"
	.align	4
	.sectionentsize	8
	.align		4
        /*0000*/ 	.word	0x00000000
	.align		4
        /*0004*/ 	.word	0xffffffff
	.align		4
        /*0008*/ 	.word	0x00000000
	.align		4
        /*000c*/ 	.word	0xfffffffe
	.align		4
        /*0010*/ 	.word	0x00000000
	.align		4
        /*0014*/ 	.word	0xfffffffd
	.align		4
        /*0018*/ 	.word	0x00000000
	.align		4
        /*001c*/ 	.word	0xfffffffc


//--------------------- .text._Z6kernelPhS_jj     --------------------------
	.section	.text._Z6kernelPhS_jj,"ax",@progbits
	.align	128
        .global         _Z6kernelPhS_jj
        .type           _Z6kernelPhS_jj,@function
        .size           _Z6kernelPhS_jj,(.L_x_1 - _Z6kernelPhS_jj)
        .other          _Z6kernelPhS_jj,@"STO_CUDA_ENTRY STV_DEFAULT"
_Z6kernelPhS_jj:
.text._Z6kernelPhS_jj:
[----:B------:R-:W-:Y:S01]  /*0000*/  LDC R1, c[0x0][0x37c] ;  /* 0x0000df00ff017b82 */ /* 0x000fe20000000800 */
[----:B------:R-:W0:Y:S01]  /*0010*/  S2R R5, SR_CTAID.Y ;  /* 0x0000000000057919 */ /* 0x000e220000002600 */
[----:B------:R-:W1:Y:S01]  /*0020*/  LDCU.64 UR6, c[0x0][0x390] ;  /* 0x00007200ff0677ac */ /* 0x000e620008000a00 */
[----:B------:R-:W0:Y:S01]  /*0030*/  S2R R2, SR_TID.Y ;  /* 0x0000000000027919 */ /* 0x000e220000002200 */
[----:B------:R-:W2:Y:S01]  /*0040*/  S2R R0, SR_CTAID.X ;  /* 0x0000000000007919 */ /* 0x000ea20000002500 */
[----:B------:R-:W2:Y:S01]  /*0050*/  S2R R3, SR_TID.X ;  /* 0x0000000000037919 */ /* 0x000ea20000002100 */
[----:B0-----:R-:W-:-:S05]  /*0060*/  IMAD R5, R5, 0x10, R2 ;  /* 0x0000001005057824 */ /* 0x001fca00078e0202 */
[----:B-1----:R-:W-:Y:S01]  /*0070*/  ISETP.GE.U32.AND P0, PT, R5, UR6, PT ;  /* 0x0000000605007c0c */ /* 0x002fe2000bf06070 */
[----:B--2---:R-:W-:-:S05]  /*0080*/  IMAD R0, R0, 0x10, R3 ;  /* 0x0000001000007824 */ /* 0x004fca00078e0203 */
[----:B------:R-:W-:-:S13]  /*0090*/  ISETP.GE.U32.OR P0, PT, R0, UR7, P0 ;  /* 0x0000000700007c0c */ /* 0x000fda0008706470 */
[----:B------:R-:W-:Y:S05]  /*00a0*/  @P0 EXIT ;  /* 0x000000000000094d */ /* 0x000fea0003800000 */
[----:B------:R-:W0:Y:S01]  /*00b0*/  LDCU.128 UR8, c[0x0][0x380] ;  /* 0x00007000ff0877ac */ /* 0x000e220008000c00 */
[----:B------:R-:W-:Y:S01]  /*00c0*/  IMAD R2, R5, UR7, R0 ;  /* 0x0000000705027c24 */ /* 0x000fe2000f8e0200 */
[----:B------:R-:W1:Y:S04]  /*00d0*/  LDCU.64 UR4, c[0x0][0x358] ;  /* 0x00006b00ff0477ac */ /* 0x000e680008000a00 */
[----:B0-----:R-:W-:-:S04]  /*00e0*/  IADD3 R2, P0, PT, R2, UR8, RZ ;  /* 0x0000000802027c10 */ /* 0x001fc8000ff1e0ff */
[----:B------:R-:W-:-:S06]  /*00f0*/  IADD3.X R3, PT, PT, RZ, UR9, RZ, P0, !PT ;  /* 0x00000009ff037c10 */ /* 0x000fcc00087fe4ff */
[----:B-1----:R-:W2:Y:S01]  /*0100*/  LDG.E.U8 R3, desc[UR4][R2.64] ;  /* 0x0000000402037981 */ /* 0x002ea2000c1e1100 */
[----:B------:R-:W-:-:S05]  /*0110*/  IMAD R5, R0, UR6, R5 ;  /* 0x0000000600057c24 */ /* 0x000fca000f8e0205 */
[----:B------:R-:W-:-:S05]  /*0120*/  IADD3 R4, P0, PT, R5, UR10, RZ ;  /* 0x0000000a05047c10 */ /* 0x000fca000ff1e0ff */
[----:B------:R-:W-:-:S05]  /*0130*/  IMAD.X R5, RZ, RZ, UR11, P0 ;  /* 0x0000000bff057e24 */ /* 0x000fca00080e06ff */
[----:B--2---:R-:W-:Y:S01]  /*0140*/  STG.E.U8 desc[UR4][R4.64], R3 ;  /* 0x0000000304007986 */ /* 0x004fe2000c101104 */
[----:B------:R-:W-:Y:S05]  /*0150*/  EXIT ;  /* 0x000000000000794d */ /* 0x000fea0003800000 */
.L_x_0:
[----:B------:R-:W-:-:S00]  /*0160*/  BRA `(.L_x_0) ;  /* 0xfffffffc00fc7947 */ /* 0x000fc0000383ffff */
[----:B------:R-:W-:-:S00]  /*0170*/  NOP ;  /* 0x0000000000007918 */ /* 0x000fc00000000000 */
        /* <DEDUP_REMOVED lines=8> */
.L_x_1:


//--------------------- .nv.shared.reserved.0     --------------------------
	.section	.nv.shared.reserved.0,"aw",@nobits
	.weak		__nv_reservedSMEM_offset_0_alias
	.size		__nv_reservedSMEM_offset_0_alias, 0, 64
	.other		__nv_reservedSMEM_offset_0_alias,@"STO_CUDA_RESERVED_SHARED STV_DEFAULT"
__nv_reservedSMEM_offset_0_alias:
	.zero		0
	.zero		64


//--------------------- .nv.constant0._Z6kernelPhS_jj --------------------------
	.section	.nv.constant0._Z6kernelPhS_jj,"a",@progbits
	.sectionflags	@""
	.align	4
.nv.constant0._Z6kernelPhS_jj:
	.zero		920


//--------------------- SYMBOLS --------------------------

	.type		.nv.reservedSmem.offset0,@object
	.size		.nv.reservedSmem.offset0,0x4
